//
// Generated by NVIDIA NVVM Compiler
//
// Compiler Build ID: CL-36424714
// Cuda compilation tools, release 13.0, V13.0.88
// Based on NVVM 20.0.0
//

.version 9.0
.target sm_100
.address_size 64

	// .globl	_Z22calculateVectorLengthsPfS_S_S_i

.visible .entry _Z22calculateVectorLengthsPfS_S_S_i(
	.param .u64 .ptr .align 1 _Z22calculateVectorLengthsPfS_S_S_i_param_0,
	.param .u64 .ptr .align 1 _Z22calculateVectorLengthsPfS_S_S_i_param_1,
	.param .u64 .ptr .align 1 _Z22calculateVectorLengthsPfS_S_S_i_param_2,
	.param .u64 .ptr .align 1 _Z22calculateVectorLengthsPfS_S_S_i_param_3,
	.param .u32 _Z22calculateVectorLengthsPfS_S_S_i_param_4
)
{
	.reg .pred 	%p<10>;
	.reg .b32 	%r<23>;
	.reg .b32 	%f<161>;
	.reg .b64 	%rd<32>;

	ld.param.u64 	%rd17, [_Z22calculateVectorLengthsPfS_S_S_i_param_0];
	ld.param.u64 	%rd18, [_Z22calculateVectorLengthsPfS_S_S_i_param_1];
	ld.param.u64 	%rd15, [_Z22calculateVectorLengthsPfS_S_S_i_param_2];
	ld.param.u64 	%rd16, [_Z22calculateVectorLengthsPfS_S_S_i_param_3];
	ld.param.u32 	%r16, [_Z22calculateVectorLengthsPfS_S_S_i_param_4];
	cvta.to.global.u64 	%rd1, %rd18;
	cvta.to.global.u64 	%rd2, %rd17;
	setp.lt.s32 	%p1, %r16, 1;
	mov.f32 	%f159, 0f00000000;
	mov.f32 	%f160, %f159;
	@%p1 bra 	$L__BB0_13;
	and.b32  	%r1, %r16, 15;
	setp.lt.u32 	%p2, %r16, 16;
	mov.f32 	%f160, 0f00000000;
	mov.b32 	%r20, 0;
	mov.f32 	%f159, %f160;
	@%p2 bra 	$L__BB0_4;
	and.b32  	%r20, %r16, 2147483632;
	neg.s32 	%r18, %r20;
	add.s64 	%rd29, %rd2, 32;
	add.s64 	%rd28, %rd1, 32;
	mov.f32 	%f160, 0f00000000;
$L__BB0_3:
	.pragma "nounroll";
	ld.global.f32 	%f31, [%rd29+-32];
	fma.rn.f32 	%f32, %f31, %f31, %f159;
	ld.global.f32 	%f33, [%rd28+-32];
	fma.rn.f32 	%f34, %f33, %f33, %f160;
	ld.global.f32 	%f35, [%rd29+-28];
	fma.rn.f32 	%f36, %f35, %f35, %f32;
	ld.global.f32 	%f37, [%rd28+-28];
	fma.rn.f32 	%f38, %f37, %f37, %f34;
	ld.global.f32 	%f39, [%rd29+-24];
	fma.rn.f32 	%f40, %f39, %f39, %f36;
	ld.global.f32 	%f41, [%rd28+-24];
	fma.rn.f32 	%f42, %f41, %f41, %f38;
	ld.global.f32 	%f43, [%rd29+-20];
	fma.rn.f32 	%f44, %f43, %f43, %f40;
	ld.global.f32 	%f45, [%rd28+-20];
	fma.rn.f32 	%f46, %f45, %f45, %f42;
	ld.global.f32 	%f47, [%rd29+-16];
	fma.rn.f32 	%f48, %f47, %f47, %f44;
	ld.global.f32 	%f49, [%rd28+-16];
	fma.rn.f32 	%f50, %f49, %f49, %f46;
	ld.global.f32 	%f51, [%rd29+-12];
	fma.rn.f32 	%f52, %f51, %f51, %f48;
	ld.global.f32 	%f53, [%rd28+-12];
	fma.rn.f32 	%f54, %f53, %f53, %f50;
	ld.global.f32 	%f55, [%rd29+-8];
	fma.rn.f32 	%f56, %f55, %f55, %f52;
	ld.global.f32 	%f57, [%rd28+-8];
	fma.rn.f32 	%f58, %f57, %f57, %f54;
	ld.global.f32 	%f59, [%rd29+-4];
	fma.rn.f32 	%f60, %f59, %f59, %f56;
	ld.global.f32 	%f61, [%rd28+-4];
	fma.rn.f32 	%f62, %f61, %f61, %f58;
	ld.global.f32 	%f63, [%rd29];
	fma.rn.f32 	%f64, %f63, %f63, %f60;
	ld.global.f32 	%f65, [%rd28];
	fma.rn.f32 	%f66, %f65, %f65, %f62;
	ld.global.f32 	%f67, [%rd29+4];
	fma.rn.f32 	%f68, %f67, %f67, %f64;
	ld.global.f32 	%f69, [%rd28+4];
	fma.rn.f32 	%f70, %f69, %f69, %f66;
	ld.global.f32 	%f71, [%rd29+8];
	fma.rn.f32 	%f72, %f71, %f71, %f68;
	ld.global.f32 	%f73, [%rd28+8];
	fma.rn.f32 	%f74, %f73, %f73, %f70;
	ld.global.f32 	%f75, [%rd29+12];
	fma.rn.f32 	%f76, %f75, %f75, %f72;
	ld.global.f32 	%f77, [%rd28+12];
	fma.rn.f32 	%f78, %f77, %f77, %f74;
	ld.global.f32 	%f79, [%rd29+16];
	fma.rn.f32 	%f80, %f79, %f79, %f76;
	ld.global.f32 	%f81, [%rd28+16];
	fma.rn.f32 	%f82, %f81, %f81, %f78;
	ld.global.f32 	%f83, [%rd29+20];
	fma.rn.f32 	%f84, %f83, %f83, %f80;
	ld.global.f32 	%f85, [%rd28+20];
	fma.rn.f32 	%f86, %f85, %f85, %f82;
	ld.global.f32 	%f87, [%rd29+24];
	fma.rn.f32 	%f88, %f87, %f87, %f84;
	ld.global.f32 	%f89, [%rd28+24];
	fma.rn.f32 	%f90, %f89, %f89, %f86;
	ld.global.f32 	%f91, [%rd29+28];
	fma.rn.f32 	%f159, %f91, %f91, %f88;
	ld.global.f32 	%f92, [%rd28+28];
	fma.rn.f32 	%f160, %f92, %f92, %f90;
	add.s32 	%r18, %r18, 16;
	add.s64 	%rd29, %rd29, 64;
	add.s64 	%rd28, %rd28, 64;
	setp.ne.s32 	%p3, %r18, 0;
	@%p3 bra 	$L__BB0_3;
$L__BB0_4:
	setp.eq.s32 	%p4, %r1, 0;
	@%p4 bra 	$L__BB0_13;
	and.b32  	%r7, %r16, 7;
	setp.lt.u32 	%p5, %r1, 8;
	@%p5 bra 	$L__BB0_7;
	mul.wide.u32 	%rd19, %r20, 4;
	add.s64 	%rd20, %rd2, %rd19;
	ld.global.f32 	%f94, [%rd20];
	fma.rn.f32 	%f95, %f94, %f94, %f159;
	add.s64 	%rd21, %rd1, %rd19;
	ld.global.f32 	%f96, [%rd21];
	fma.rn.f32 	%f97, %f96, %f96, %f160;
	ld.global.f32 	%f98, [%rd20+4];
	fma.rn.f32 	%f99, %f98, %f98, %f95;
	ld.global.f32 	%f100, [%rd21+4];
	fma.rn.f32 	%f101, %f100, %f100, %f97;
	ld.global.f32 	%f102, [%rd20+8];
	fma.rn.f32 	%f103, %f102, %f102, %f99;
	ld.global.f32 	%f104, [%rd21+8];
	fma.rn.f32 	%f105, %f104, %f104, %f101;
	ld.global.f32 	%f106, [%rd20+12];
	fma.rn.f32 	%f107, %f106, %f106, %f103;
	ld.global.f32 	%f108, [%rd21+12];
	fma.rn.f32 	%f109, %f108, %f108, %f105;
	ld.global.f32 	%f110, [%rd20+16];
	fma.rn.f32 	%f111, %f110, %f110, %f107;
	ld.global.f32 	%f112, [%rd21+16];
	fma.rn.f32 	%f113, %f112, %f112, %f109;
	ld.global.f32 	%f114, [%rd20+20];
	fma.rn.f32 	%f115, %f114, %f114, %f111;
	ld.global.f32 	%f116, [%rd21+20];
	fma.rn.f32 	%f117, %f116, %f116, %f113;
	ld.global.f32 	%f118, [%rd20+24];
	fma.rn.f32 	%f119, %f118, %f118, %f115;
	ld.global.f32 	%f120, [%rd21+24];
	fma.rn.f32 	%f121, %f120, %f120, %f117;
	ld.global.f32 	%f122, [%rd20+28];
	fma.rn.f32 	%f159, %f122, %f122, %f119;
	ld.global.f32 	%f123, [%rd21+28];
	fma.rn.f32 	%f160, %f123, %f123, %f121;
	add.s32 	%r20, %r20, 8;
$L__BB0_7:
	setp.eq.s32 	%p6, %r7, 0;
	@%p6 bra 	$L__BB0_13;
	and.b32  	%r10, %r16, 3;
	setp.lt.u32 	%p7, %r7, 4;
	@%p7 bra 	$L__BB0_10;
	mul.wide.u32 	%rd22, %r20, 4;
	add.s64 	%rd23, %rd2, %rd22;
	ld.global.f32 	%f125, [%rd23];
	fma.rn.f32 	%f126, %f125, %f125, %f159;
	add.s64 	%rd24, %rd1, %rd22;
	ld.global.f32 	%f127, [%rd24];
	fma.rn.f32 	%f128, %f127, %f127, %f160;
	ld.global.f32 	%f129, [%rd23+4];
	fma.rn.f32 	%f130, %f129, %f129, %f126;
	ld.global.f32 	%f131, [%rd24+4];
	fma.rn.f32 	%f132, %f131, %f131, %f128;
	ld.global.f32 	%f133, [%rd23+8];
	fma.rn.f32 	%f134, %f133, %f133, %f130;
	ld.global.f32 	%f135, [%rd24+8];
	fma.rn.f32 	%f136, %f135, %f135, %f132;
	ld.global.f32 	%f137, [%rd23+12];
	fma.rn.f32 	%f159, %f137, %f137, %f134;
	ld.global.f32 	%f138, [%rd24+12];
	fma.rn.f32 	%f160, %f138, %f138, %f136;
	add.s32 	%r20, %r20, 4;
$L__BB0_10:
	setp.eq.s32 	%p8, %r10, 0;
	@%p8 bra 	$L__BB0_13;
	mul.wide.u32 	%rd25, %r20, 4;
	add.s64 	%rd31, %rd1, %rd25;
	add.s64 	%rd30, %rd2, %rd25;
	neg.s32 	%r22, %r10;
$L__BB0_12:
	.pragma "nounroll";
	ld.global.f32 	%f139, [%rd30];
	fma.rn.f32 	%f159, %f139, %f139, %f159;
	ld.global.f32 	%f140, [%rd31];
	fma.rn.f32 	%f160, %f140, %f140, %f160;
	add.s64 	%rd31, %rd31, 4;
	add.s64 	%rd30, %rd30, 4;
	add.s32 	%r22, %r22, 1;
	setp.ne.s32 	%p9, %r22, 0;
	@%p9 bra 	$L__BB0_12;
$L__BB0_13:
	cvta.to.global.u64 	%rd26, %rd15;
	cvta.to.global.u64 	%rd27, %rd16;
	sqrt.rn.f32 	%f141, %f159;
	st.global.f32 	[%rd26], %f141;
	sqrt.rn.f32 	%f142, %f160;
	st.global.f32 	[%rd27], %f142;
	ret;

}
	// .globl	_Z22calculateScalarProductPfS_S_i
.visible .entry _Z22calculateScalarProductPfS_S_i(
	.param .u64 .ptr .align 1 _Z22calculateScalarProductPfS_S_i_param_0,
	.param .u64 .ptr .align 1 _Z22calculateScalarProductPfS_S_i_param_1,
	.param .u64 .ptr .align 1 _Z22calculateScalarProductPfS_S_i_param_2,
	.param .u32 _Z22calculateScalarProductPfS_S_i_param_3
)
{
	.reg .pred 	%p<10>;
	.reg .b32 	%r<23>;
	.reg .b32 	%f<112>;
	.reg .b64 	%rd<30>;

	ld.param.u64 	%rd16, [_Z22calculateScalarProductPfS_S_i_param_0];
	ld.param.u64 	%rd17, [_Z22calculateScalarProductPfS_S_i_param_1];
	ld.param.u64 	%rd15, [_Z22calculateScalarProductPfS_S_i_param_2];
	ld.param.u32 	%r16, [_Z22calculateScalarProductPfS_S_i_param_3];
	cvta.to.global.u64 	%rd1, %rd17;
	cvta.to.global.u64 	%rd2, %rd16;
	setp.lt.s32 	%p1, %r16, 1;
	mov.f32 	%f111, 0f00000000;
	@%p1 bra 	$L__BB1_13;
	and.b32  	%r1, %r16, 15;
	setp.lt.u32 	%p2, %r16, 16;
	mov.f32 	%f111, 0f00000000;
	mov.b32 	%r20, 0;
	@%p2 bra 	$L__BB1_4;
	and.b32  	%r20, %r16, 2147483632;
	neg.s32 	%r18, %r20;
	add.s64 	%rd27, %rd2, 32;
	add.s64 	%rd26, %rd1, 32;
	mov.f32 	%f111, 0f00000000;
$L__BB1_3:
	.pragma "nounroll";
	ld.global.f32 	%f18, [%rd27+-32];
	ld.global.f32 	%f19, [%rd26+-32];
	fma.rn.f32 	%f20, %f18, %f19, %f111;
	ld.global.f32 	%f21, [%rd27+-28];
	ld.global.f32 	%f22, [%rd26+-28];
	fma.rn.f32 	%f23, %f21, %f22, %f20;
	ld.global.f32 	%f24, [%rd27+-24];
	ld.global.f32 	%f25, [%rd26+-24];
	fma.rn.f32 	%f26, %f24, %f25, %f23;
	ld.global.f32 	%f27, [%rd27+-20];
	ld.global.f32 	%f28, [%rd26+-20];
	fma.rn.f32 	%f29, %f27, %f28, %f26;
	ld.global.f32 	%f30, [%rd27+-16];
	ld.global.f32 	%f31, [%rd26+-16];
	fma.rn.f32 	%f32, %f30, %f31, %f29;
	ld.global.f32 	%f33, [%rd27+-12];
	ld.global.f32 	%f34, [%rd26+-12];
	fma.rn.f32 	%f35, %f33, %f34, %f32;
	ld.global.f32 	%f36, [%rd27+-8];
	ld.global.f32 	%f37, [%rd26+-8];
	fma.rn.f32 	%f38, %f36, %f37, %f35;
	ld.global.f32 	%f39, [%rd27+-4];
	ld.global.f32 	%f40, [%rd26+-4];
	fma.rn.f32 	%f41, %f39, %f40, %f38;
	ld.global.f32 	%f42, [%rd27];
	ld.global.f32 	%f43, [%rd26];
	fma.rn.f32 	%f44, %f42, %f43, %f41;
	ld.global.f32 	%f45, [%rd27+4];
	ld.global.f32 	%f46, [%rd26+4];
	fma.rn.f32 	%f47, %f45, %f46, %f44;
	ld.global.f32 	%f48, [%rd27+8];
	ld.global.f32 	%f49, [%rd26+8];
	fma.rn.f32 	%f50, %f48, %f49, %f47;
	ld.global.f32 	%f51, [%rd27+12];
	ld.global.f32 	%f52, [%rd26+12];
	fma.rn.f32 	%f53, %f51, %f52, %f50;
	ld.global.f32 	%f54, [%rd27+16];
	ld.global.f32 	%f55, [%rd26+16];
	fma.rn.f32 	%f56, %f54, %f55, %f53;
	ld.global.f32 	%f57, [%rd27+20];
	ld.global.f32 	%f58, [%rd26+20];
	fma.rn.f32 	%f59, %f57, %f58, %f56;
	ld.global.f32 	%f60, [%rd27+24];
	ld.global.f32 	%f61, [%rd26+24];
	fma.rn.f32 	%f62, %f60, %f61, %f59;
	ld.global.f32 	%f63, [%rd27+28];
	ld.global.f32 	%f64, [%rd26+28];
	fma.rn.f32 	%f111, %f63, %f64, %f62;
	add.s32 	%r18, %r18, 16;
	add.s64 	%rd27, %rd27, 64;
	add.s64 	%rd26, %rd26, 64;
	setp.ne.s32 	%p3, %r18, 0;
	@%p3 bra 	$L__BB1_3;
$L__BB1_4:
	setp.eq.s32 	%p4, %r1, 0;
	@%p4 bra 	$L__BB1_13;
	and.b32  	%r7, %r16, 7;
	setp.lt.u32 	%p5, %r1, 8;
	@%p5 bra 	$L__BB1_7;
	mul.wide.u32 	%rd18, %r20, 4;
	add.s64 	%rd19, %rd2, %rd18;
	ld.global.f32 	%f66, [%rd19];
	add.s64 	%rd20, %rd1, %rd18;
	ld.global.f32 	%f67, [%rd20];
	fma.rn.f32 	%f68, %f66, %f67, %f111;
	ld.global.f32 	%f69, [%rd19+4];
	ld.global.f32 	%f70, [%rd20+4];
	fma.rn.f32 	%f71, %f69, %f70, %f68;
	ld.global.f32 	%f72, [%rd19+8];
	ld.global.f32 	%f73, [%rd20+8];
	fma.rn.f32 	%f74, %f72, %f73, %f71;
	ld.global.f32 	%f75, [%rd19+12];
	ld.global.f32 	%f76, [%rd20+12];
	fma.rn.f32 	%f77, %f75, %f76, %f74;
	ld.global.f32 	%f78, [%rd19+16];
	ld.global.f32 	%f79, [%rd20+16];
	fma.rn.f32 	%f80, %f78, %f79, %f77;
	ld.global.f32 	%f81, [%rd19+20];
	ld.global.f32 	%f82, [%rd20+20];
	fma.rn.f32 	%f83, %f81, %f82, %f80;
	ld.global.f32 	%f84, [%rd19+24];
	ld.global.f32 	%f85, [%rd20+24];
	fma.rn.f32 	%f86, %f84, %f85, %f83;
	ld.global.f32 	%f87, [%rd19+28];
	ld.global.f32 	%f88, [%rd20+28];
	fma.rn.f32 	%f111, %f87, %f88, %f86;
	add.s32 	%r20, %r20, 8;
$L__BB1_7:
	setp.eq.s32 	%p6, %r7, 0;
	@%p6 bra 	$L__BB1_13;
	and.b32  	%r10, %r16, 3;
	setp.lt.u32 	%p7, %r7, 4;
	@%p7 bra 	$L__BB1_10;
	mul.wide.u32 	%rd21, %r20, 4;
	add.s64 	%rd22, %rd2, %rd21;
	ld.global.f32 	%f90, [%rd22];
	add.s64 	%rd23, %rd1, %rd21;
	ld.global.f32 	%f91, [%rd23];
	fma.rn.f32 	%f92, %f90, %f91, %f111;
	ld.global.f32 	%f93, [%rd22+4];
	ld.global.f32 	%f94, [%rd23+4];
	fma.rn.f32 	%f95, %f93, %f94, %f92;
	ld.global.f32 	%f96, [%rd22+8];
	ld.global.f32 	%f97, [%rd23+8];
	fma.rn.f32 	%f98, %f96, %f97, %f95;
	ld.global.f32 	%f99, [%rd22+12];
	ld.global.f32 	%f100, [%rd23+12];
	fma.rn.f32 	%f111, %f99, %f100, %f98;
	add.s32 	%r20, %r20, 4;
$L__BB1_10:
	setp.eq.s32 	%p8, %r10, 0;
	@%p8 bra 	$L__BB1_13;
	mul.wide.u32 	%rd24, %r20, 4;
	add.s64 	%rd29, %rd1, %rd24;
	add.s64 	%rd28, %rd2, %rd24;
	neg.s32 	%r22, %r10;
$L__BB1_12:
	.pragma "nounroll";
	ld.global.f32 	%f101, [%rd28];
	ld.global.f32 	%f102, [%rd29];
	fma.rn.f32 	%f111, %f101, %f102, %f111;
	add.s64 	%rd29, %rd29, 4;
	add.s64 	%rd28, %rd28, 4;
	add.s32 	%r22, %r22, 1;
	setp.ne.s32 	%p9, %r22, 0;
	@%p9 bra 	$L__BB1_12;
$L__BB1_13:
	cvta.to.global.u64 	%rd25, %rd15;
	st.global.f32 	[%rd25], %f111;
	ret;

}


// ===== COMPILED SASS (sm_100) =====

	.target	sm_100

	.elftype	@"ET_EXEC"


//--------------------- .note.nv.tkinfo           --------------------------
	.section	.note.nv.tkinfo,"",@"SHT_NOTE"
	.sectionflags	@"SHF_NOTE_NV_TKINFO"
	.tkinfo
        /*0018*/ 	.word	0x00000002
        /*0030*/ 	.string	""
        /*0030*/ 	.string	"ptxas"
        /*0030*/ 	.string	"Cuda compilation tools, release 13.0, V13.0.88"
        /*0030*/ 	.string	"Build cuda_13.0.r13.0/compiler.36424714_0"
        /*0030*/ 	.string	"-arch sm_100 -m 64 "



//--------------------- .note.nv.cuinfo           --------------------------
	.section	.note.nv.cuinfo,"",@"SHT_NOTE"
	.sectionflags	@"SHF_NOTE_NV_CUINFO"
        /*0018*/ 	.short	0x0002
        /*001a*/ 	.short	0x0064
        /*001c*/ 	.short	0x0082
	.zero		2


//--------------------- .nv.info                  --------------------------
	.section	.nv.info,"",@"SHT_CUDA_INFO"
	.align	4


	//----- nvinfo : EIATTR_REGCOUNT
	.align		4
        /*0000*/ 	.byte	0x04, 0x2f
        /*0002*/ 	.short	(.L_1 - .L_0)
	.align		4
.L_0:
        /*0004*/ 	.word	index@(_Z22calculateVectorLengthsPfS_S_S_i)
        /*0008*/ 	.word	0x00000020


	//----- nvinfo : EIATTR_FRAME_SIZE
	.align		4
.L_1:
        /*000c*/ 	.byte	0x04, 0x11
        /*000e*/ 	.short	(.L_3 - .L_2)
	.align		4
.L_2:
        /*0010*/ 	.word	index@($__internal_0_$__cuda_sm20_sqrt_rn_f32_slowpath)
        /*0014*/ 	.word	0x00000000


	//----- nvinfo : EIATTR_FRAME_SIZE
	.align		4
.L_3:
        /*0018*/ 	.byte	0x04, 0x11
        /*001a*/ 	.short	(.L_5 - .L_4)
	.align		4
.L_4:
        /*001c*/ 	.word	index@(_Z22calculateVectorLengthsPfS_S_S_i)
        /*0020*/ 	.word	0x00000000


	//----- nvinfo : EIATTR_REGCOUNT
	.align		4
.L_5:
        /*0024*/ 	.byte	0x04, 0x2f
        /*0026*/ 	.short	(.L_7 - .L_6)
	.align		4
.L_6:
        /*0028*/ 	.word	index@(_Z22calculateScalarProductPfS_S_i)
        /*002c*/ 	.word	0x0000001e


	//----- nvinfo : EIATTR_FRAME_SIZE
	.align		4
.L_7:
        /*0030*/ 	.byte	0x04, 0x11
        /*0032*/ 	.short	(.L_9 - .L_8)
	.align		4
.L_8:
        /*0034*/ 	.word	index@(_Z22calculateScalarProductPfS_S_i)
        /*0038*/ 	.word	0x00000000


	//----- nvinfo : EIATTR_MIN_STACK_SIZE
	.align		4
.L_9:
        /*003c*/ 	.byte	0x04, 0x12
        /*003e*/ 	.short	(.L_11 - .L_10)
	.align		4
.L_10:
        /*0040*/ 	.word	index@(_Z22calculateScalarProductPfS_S_i)
        /*0044*/ 	.word	0x00000000


	//----- nvinfo : EIATTR_MIN_STACK_SIZE
	.align		4
.L_11:
        /*0048*/ 	.byte	0x04, 0x12
        /*004a*/ 	.short	(.L_13 - .L_12)
	.align		4
.L_12:
        /*004c*/ 	.word	index@(_Z22calculateVectorLengthsPfS_S_S_i)
        /*0050*/ 	.word	0x00000000
.L_13:


//--------------------- .nv.compat                --------------------------
	.section	.nv.compat,"",@"SHT_CUDA_COMPAT_INFO"
	.align	4
        /*0000*/ 	.byte	0x02, 0x09, 0x00, 0x00, 0x02, 0x02, 0x01, 0x00, 0x02, 0x05, 0x05, 0x00, 0x03, 0x07, 0x01, 0x01
        /*0010*/ 	.byte	0x02, 0x03, 0x00, 0x00, 0x02, 0x06, 0x01, 0x00, 0x04, 0x0b, 0x08, 0x00, 0x01, 0x00, 0x00, 0x00
        /*0020*/ 	.byte	0x00, 0x00, 0x00, 0x00


//--------------------- .nv.info._Z22calculateScalarProductPfS_S_i --------------------------
	.section	.nv.info._Z22calculateScalarProductPfS_S_i,"",@"SHT_CUDA_INFO"
	.sectionflags	@""
	.align	4


	//----- nvinfo : EIATTR_CUDA_API_VERSION
	.align		4
        /*0000*/ 	.byte	0x04, 0x37
        /*0002*/ 	.short	(.L_15 - .L_14)
.L_14:
        /*0004*/ 	.word	0x00000082


	//----- nvinfo : EIATTR_KPARAM_INFO
	.align		4
.L_15:
        /*0008*/ 	.byte	0x04, 0x17
        /*000a*/ 	.short	(.L_17 - .L_16)
.L_16:
        /*000c*/ 	.word	0x00000000
        /*0010*/ 	.short	0x0003
        /*0012*/ 	.short	0x0018
        /*0014*/ 	.byte	0x00, 0xf0, 0x11, 0x00


	//----- nvinfo : EIATTR_KPARAM_INFO
	.align		4
.L_17:
        /*0018*/ 	.byte	0x04, 0x17
        /*001a*/ 	.short	(.L_19 - .L_18)
.L_18:
        /*001c*/ 	.word	0x00000000
        /*0020*/ 	.short	0x0002
        /*0022*/ 	.short	0x0010
        /*0024*/ 	.byte	0x00, 0xf5, 0x21, 0x00


	//----- nvinfo : EIATTR_KPARAM_INFO
	.align		4
.L_19:
        /*0028*/ 	.byte	0x04, 0x17
        /*002a*/ 	.short	(.L_21 - .L_20)
.L_20:
        /*002c*/ 	.word	0x00000000
        /*0030*/ 	.short	0x0001
        /*0032*/ 	.short	0x0008
        /*0034*/ 	.byte	0x00, 0xf5, 0x21, 0x00


	//----- nvinfo : EIATTR_KPARAM_INFO
	.align		4
.L_21:
        /*0038*/ 	.byte	0x04, 0x17
        /*003a*/ 	.short	(.L_23 - .L_22)
.L_22:
        /*003c*/ 	.word	0x00000000
        /*0040*/ 	.short	0x0000
        /*0042*/ 	.short	0x0000
        /*0044*/ 	.byte	0x00, 0xf5, 0x21, 0x00


	//----- nvinfo : EIATTR_SPARSE_MMA_MASK
	.align		4
.L_23:
        /*0048*/ 	.byte	0x03, 0x50
        /*004a*/ 	.short	0x0000


	//----- nvinfo : EIATTR_MAXREG_COUNT
	.align		4
        /*004c*/ 	.byte	0x03, 0x1b
        /*004e*/ 	.short	0x00ff


	//----- nvinfo : EIATTR_MERCURY_ISA_VERSION
	.align		4
        /*0050*/ 	.byte	0x03, 0x5f
        /*0052*/ 	.short	0x0101


	//----- nvinfo : EIATTR_VRC_CTA_INIT_COUNT
	.align		4
        /*0054*/ 	.byte	0x02, 0x4a
	.zero		1
	.zero		1


	//----- nvinfo : EIATTR_EXIT_INSTR_OFFSETS
	.align		4
        /*0058*/ 	.byte	0x04, 0x1c
        /*005a*/ 	.short	(.L_25 - .L_24)


	//   ....[0]....
.L_24:
        /*005c*/ 	.word	0x00000a10


	//----- nvinfo : EIATTR_CBANK_PARAM_SIZE
	.align		4
.L_25:
        /*0060*/ 	.byte	0x03, 0x19
        /*0062*/ 	.short	0x001c


	//----- nvinfo : EIATTR_PARAM_CBANK
	.align		4
        /*0064*/ 	.byte	0x04, 0x0a
        /*0066*/ 	.short	(.L_27 - .L_26)
	.align		4
.L_26:
        /*0068*/ 	.word	index@(.nv.constant0._Z22calculateScalarProductPfS_S_i)
        /*006c*/ 	.short	0x0380
        /*006e*/ 	.short	0x001c


	//----- nvinfo : EIATTR_SW_WAR
	.align		4
.L_27:
        /*0070*/ 	.byte	0x04, 0x36
        /*0072*/ 	.short	(.L_29 - .L_28)
.L_28:
        /*0074*/ 	.word	0x00000008
.L_29:


//--------------------- .nv.info._Z22calculateVectorLengthsPfS_S_S_i --------------------------
	.section	.nv.info._Z22calculateVectorLengthsPfS_S_S_i,"",@"SHT_CUDA_INFO"
	.sectionflags	@""
	.align	4


	//----- nvinfo : EIATTR_CUDA_API_VERSION
	.align		4
        /*0000*/ 	.byte	0x04, 0x37
        /*0002*/ 	.short	(.L_31 - .L_30)
.L_30:
        /*0004*/ 	.word	0x00000082


	//----- nvinfo : EIATTR_KPARAM_INFO
	.align		4
.L_31:
        /*0008*/ 	.byte	0x04, 0x17
        /*000a*/ 	.short	(.L_33 - .L_32)
.L_32:
        /*000c*/ 	.word	0x00000000
        /*0010*/ 	.short	0x0004
        /*0012*/ 	.short	0x0020
        /*0014*/ 	.byte	0x00, 0xf0, 0x11, 0x00


	//----- nvinfo : EIATTR_KPARAM_INFO
	.align		4
.L_33:
        /*0018*/ 	.byte	0x04, 0x17
        /*001a*/ 	.short	(.L_35 - .L_34)
.L_34:
        /*001c*/ 	.word	0x00000000
        /*0020*/ 	.short	0x0003
        /*0022*/ 	.short	0x0018
        /*0024*/ 	.byte	0x00, 0xf5, 0x21, 0x00


	//----- nvinfo : EIATTR_KPARAM_INFO
	.align		4
.L_35:
        /*0028*/ 	.byte	0x04, 0x17
        /*002a*/ 	.short	(.L_37 - .L_36)
.L_36:
        /*002c*/ 	.word	0x00000000
        /*0030*/ 	.short	0x0002
        /*0032*/ 	.short	0x0010
        /*0034*/ 	.byte	0x00, 0xf5, 0x21, 0x00


	//----- nvinfo : EIATTR_KPARAM_INFO
	.align		4
.L_37:
        /*0038*/ 	.byte	0x04, 0x17
        /*003a*/ 	.short	(.L_39 - .L_38)
.L_38:
        /*003c*/ 	.word	0x00000000
        /*0040*/ 	.short	0x0001
        /*0042*/ 	.short	0x0008
        /*0044*/ 	.byte	0x00, 0xf5, 0x21, 0x00


	//----- nvinfo : EIATTR_KPARAM_INFO
	.align		4
.L_39:
        /*0048*/ 	.byte	0x04, 0x17
        /*004a*/ 	.short	(.L_41 - .L_40)
.L_40:
        /*004c*/ 	.word	0x00000000
        /*0050*/ 	.short	0x0000
        /*0052*/ 	.short	0x0000
        /*0054*/ 	.byte	0x00, 0xf5, 0x21, 0x00


	//----- nvinfo : EIATTR_SPARSE_MMA_MASK
	.align		4
.L_41:
        /*0058*/ 	.byte	0x03, 0x50
        /*005a*/ 	.short	0x0000


	//----- nvinfo : EIATTR_MAXREG_COUNT
	.align		4
        /*005c*/ 	.byte	0x03, 0x1b
        /*005e*/ 	.short	0x00ff


	//----- nvinfo : EIATTR_MERCURY_ISA_VERSION
	.align		4
        /*0060*/ 	.byte	0x03, 0x5f
        /*0062*/ 	.short	0x0101


	//----- nvinfo : EIATTR_VRC_CTA_INIT_COUNT
	.align		4
        /*0064*/ 	.byte	0x02, 0x4a
	.zero		1
	.zero		1


	//----- nvinfo : EIATTR_EXIT_INSTR_OFFSETS
	.align		4
        /*0068*/ 	.byte	0x04, 0x1c
        /*006a*/ 	.short	(.L_43 - .L_42)


	//   ....[0]....
.L_42:
        /*006c*/ 	.word	0x00000d90


	//----- nvinfo : EIATTR_CRS_STACK_SIZE
	.align		4
.L_43:
        /*0070*/ 	.byte	0x04, 0x1e
        /*0072*/ 	.short	(.L_45 - .L_44)
.L_44:
        /*0074*/ 	.word	0x00000000


	//----- nvinfo : EIATTR_CBANK_PARAM_SIZE
	.align		4
.L_45:
        /*0078*/ 	.byte	0x03, 0x19
        /*007a*/ 	.short	0x0024


	//----- nvinfo : EIATTR_PARAM_CBANK
	.align		4
        /*007c*/ 	.byte	0x04, 0x0a
        /*007e*/ 	.short	(.L_47 - .L_46)
	.align		4
.L_46:
        /*0080*/ 	.word	index@(.nv.constant0._Z22calculateVectorLengthsPfS_S_S_i)
        /*0084*/ 	.short	0x0380
        /*0086*/ 	.short	0x0024


	//----- nvinfo : EIATTR_SW_WAR
	.align		4
.L_47:
        /*0088*/ 	.byte	0x04, 0x36
        /*008a*/ 	.short	(.L_49 - .L_48)
.L_48:
        /*008c*/ 	.word	0x00000008
.L_49:


//--------------------- .nv.callgraph             --------------------------
	.section	.nv.callgraph,"",@"SHT_CUDA_CALLGRAPH"
	.align	4
	.sectionentsize	8
	.align		4
        /*0000*/ 	.word	0x00000000
	.align		4
        /*0004*/ 	.word	0xffffffff
	.align		4
        /*0008*/ 	.word	0x00000000
	.align		4
        /*000c*/ 	.word	0xfffffffe
	.align		4
        /*0010*/ 	.word	0x00000000
	.align		4
        /*0014*/ 	.word	0xfffffffd
	.align		4
        /*0018*/ 	.word	0x00000000
	.align		4
        /*001c*/ 	.word	0xfffffffc


//--------------------- .text._Z22calculateScalarProductPfS_S_i --------------------------
	.section	.text._Z22calculateScalarProductPfS_S_i,"ax",@progbits
	.align	128
        .global         _Z22calculateScalarProductPfS_S_i
        .type           _Z22calculateScalarProductPfS_S_i,@function
        .size           _Z22calculateScalarProductPfS_S_i,(.L_x_20 - _Z22calculateScalarProductPfS_S_i)
        .other          _Z22calculateScalarProductPfS_S_i,@"STO_CUDA_ENTRY STV_DEFAULT"
_Z22calculateScalarProductPfS_S_i:
.text._Z22calculateScalarProductPfS_S_i:
[----:B------:R-:W-:Y:S01]  /*0000*/  LDC R1, c[0x0][0x37c] ;  /* 0x0000df00ff017b82 */ /* 0x000fe20000000800 */
[----:B------:R-:W0:Y:S01]  /*0010*/  LDCU UR8, c[0x0][0x398] ;  /* 0x00007300ff0877ac */ /* 0x000e220008000800 */
[----:B------:R-:W-:Y:S01]  /*0020*/  HFMA2 R14, -RZ, RZ, 0, 0 ;  /* 0x00000000ff0e7431 */ /* 0x000fe200000001ff */
[----:B------:R-:W1:Y:S01]  /*0030*/  LDCU.64 UR16, c[0x0][0x358] ;  /* 0x00006b00ff1077ac */ /* 0x000e620008000a00 */
[----:B0-----:R-:W-:-:S09]  /*0040*/  UISETP.GE.AND UP0, UPT, UR8, 0x1, UPT ;  /* 0x000000010800788c */ /* 0x001fd2000bf06270 */
[----:B-1----:R-:W-:Y:S05]  /*0050*/  BRA.U !UP0, `(.L_x_0) ;  /* 0x0000000908647547 */ /* 0x002fea000b800000 */
[----:B------:R-:W-:Y:S01]  /*0060*/  UISETP.GE.U32.AND UP1, UPT, UR8, 0x10, UPT ;  /* 0x000000100800788c */ /* 0x000fe2000bf26070 */
[----:B------:R-:W-:Y:S01]  /*0070*/  MOV R14, RZ ;  /* 0x000000ff000e7202 */ /* 0x000fe20000000f00 */
[----:B------:R-:W-:Y:S01]  /*0080*/  ULOP3.LUT UR9, UR8, 0xf, URZ, 0xc0, !UPT ;  /* 0x0000000f08097892 */ /* 0x000fe2000f8ec0ff */
[----:B------:R-:W-:-:S03]  /*0090*/  MOV R0, RZ ;  /* 0x000000ff00007202 */ /* 0x000fc60000000f00 */
[----:B------:R-:W-:-:S03]  /*00a0*/  UISETP.NE.AND UP0, UPT, UR9, URZ, UPT ;  /* 0x000000ff0900728c */ /* 0x000fc6000bf05270 */
[----:B------:R-:W-:Y:S08]  /*00b0*/  BRA.U !UP1, `(.L_x_1) ;  /* 0x0000000509107547 */ /* 0x000ff0000b800000 */
[----:B------:R-:W0:Y:S01]  /*00c0*/  LDCU.128 UR12, c[0x0][0x380] ;  /* 0x00007000ff0c77ac */ /* 0x000e220008000c00 */
[----:B------:R-:W-:Y:S01]  /*00d0*/  MOV R14, RZ ;  /* 0x000000ff000e7202 */ /* 0x000fe20000000f00 */
[----:B------:R-:W-:-:S04]  /*00e0*/  ULOP3.LUT UR10, UR8, 0x7ffffff0, URZ, 0xc0, !UPT ;  /* 0x7ffffff0080a7892 */ /* 0x000fc8000f8ec0ff */
[----:B------:R-:W-:Y:S02]  /*00f0*/  UIADD3 UR11, UPT, UPT, -UR10, URZ, URZ ;  /* 0x000000ff0a0b7290 */ /* 0x000fe4000fffe1ff */
[----:B------:R-:W-:Y:S01]  /*0100*/  MOV R0, UR10 ;  /* 0x0000000a00007c02 */ /* 0x000fe20008000f00 */
[----:B0-----:R-:W-:Y:S02]  /*0110*/  UIADD3 UR6, UP1, UPT, UR12, 0x20, URZ ;  /* 0x000000200c067890 */ /* 0x001fe4000ff3e0ff */
[----:B------:R-:W-:Y:S02]  /*0120*/  UIADD3 UR4, UP2, UPT, UR14, 0x20, URZ ;  /* 0x000000200e047890 */ /* 0x000fe4000ff5e0ff */
[----:B------:R-:W-:Y:S02]  /*0130*/  UIADD3.X UR7, UPT, UPT, URZ, UR13, URZ, UP1, !UPT ;  /* 0x0000000dff077290 */ /* 0x000fe40008ffe4ff */
[----:B------:R-:W-:Y:S01]  /*0140*/  UIADD3.X UR5, UPT, UPT, URZ, UR15, URZ, UP2, !UPT ;  /* 0x0000000fff057290 */ /* 0x000fe200097fe4ff */
[----:B------:R-:W-:-:S02]  /*0150*/  MOV R2, UR6 ;  /* 0x0000000600027c02 */ /* 0x000fc40008000f00 */
[----:B------:R-:W-:Y:S02]  /*0160*/  MOV R4, UR4 ;  /* 0x0000000400047c02 */ /* 0x000fe40008000f00 */
[----:B------:R-:W-:Y:S02]  /*0170*/  MOV R3, UR7 ;  /* 0x0000000700037c02 */ /* 0x000fe40008000f00 */
[----:B------:R-:W-:-:S07]  /*0180*/  MOV R5, UR5 ;  /* 0x0000000500057c02 */ /* 0x000fce0008000f00 */
.L_x_2:
[----:B------:R-:W2:Y:S04]  /*0190*/  LDG.E R15, desc[UR16][R2.64+-0x20] ;  /* 0xffffe010020f7981 */ /* 0x000ea8000c1e1900 */
[----:B------:R-:W2:Y:S04]  /*01a0*/  LDG.E R16, desc[UR16][R4.64+-0x20] ;  /* 0xffffe01004107981 */ /* 0x000ea8000c1e1900 */
[----:B------:R-:W3:Y:S04]  /*01b0*/  LDG.E R24, desc[UR16][R2.64+-0x1c] ;  /* 0xffffe41002187981 */ /* 0x000ee8000c1e1900 */
[----:B------:R-:W3:Y:S04]  /*01c0*/  LDG.E R25, desc[UR16][R4.64+-0x1c] ;  /* 0xffffe41004197981 */ /* 0x000ee8000c1e1900 */
[----:B------:R-:W4:Y:S04]  /*01d0*/  LDG.E R19, desc[UR16][R2.64+-0x18] ;  /* 0xffffe81002137981 */ /* 0x000f28000c1e1900 */
[----:B------:R-:W4:Y:S04]  /*01e0*/  LDG.E R18, desc[UR16][R4.64+-0x18] ;  /* 0xffffe81004127981 */ /* 0x000f28000c1e1900 */
[----:B------:R-:W5:Y:S04]  /*01f0*/  LDG.E R22, desc[UR16][R2.64+-0x14] ;  /* 0xffffec1002167981 */ /* 0x000f68000c1e1900 */
        /* <DEDUP_REMOVED lines=11> */
[----:B------:R-:W5:Y:S01]  /*02b0*/  LDG.E R17, desc[UR16][R4.64+0x4] ;  /* 0x0000041004117981 */ /* 0x000f62000c1e1900 */
[----:B--2---:R-:W-:-:S03]  /*02c0*/  FFMA R15, R15, R16, R14 ;  /* 0x000000100f0f7223 */ /* 0x004fc6000000000e */
[----:B------:R-:W2:Y:S04]  /*02d0*/  LDG.E R16, desc[UR16][R2.64+0x4] ;  /* 0x0000041002107981 */ /* 0x000ea8000c1e1900 */
[----:B------:R-:W2:Y:S01]  /*02e0*/  LDG.E R14, desc[UR16][R2.64+0x8] ;  /* 0x00000810020e7981 */ /* 0x000ea2000c1e1900 */
[----:B---3--:R-:W-:-:S03]  /*02f0*/  FFMA R24, R24, R25, R15 ;  /* 0x0000001918187223 */ /* 0x008fc6000000000f */
[----:B------:R-:W3:Y:S01]  /*0300*/  LDG.E R15, desc[UR16][R4.64+0x8] ;  /* 0x00000810040f7981 */ /* 0x000ee2000c1e1900 */
[----:B----4-:R-:W-:-:S03]  /*0310*/  FFMA R25, R19, R18, R24 ;  /* 0x0000001213197223 */ /* 0x010fc60000000018 */
[----:B------:R-:W4:Y:S04]  /*0320*/  LDG.E R18, desc[UR16][R2.64+0xc] ;  /* 0x00000c1002127981 */ /* 0x000f28000c1e1900 */
[----:B------:R-:W4:Y:S01]  /*0330*/  LDG.E R19, desc[UR16][R4.64+0xc] ;  /* 0x00000c1004137981 */ /* 0x000f22000c1e1900 */
[----:B-----5:R-:W-:-:S03]  /*0340*/  FFMA R25, R22, R23, R25 ;  /* 0x0000001716197223 */ /* 0x020fc60000000019 */
[----:B------:R-:W5:Y:S04]  /*0350*/  LDG.E R22, desc[UR16][R2.64+0x10] ;  /* 0x0000101002167981 */ /* 0x000f68000c1e1900 */
[----:B------:R-:W5:Y:S01]  /*0360*/  LDG.E R23, desc[UR16][R4.64+0x10] ;  /* 0x0000101004177981 */ /* 0x000f62000c1e1900 */
[----:B------:R-:W-:-:S03]  /*0370*/  FFMA R27, R20, R21, R25 ;  /* 0x00000015141b7223 */ /* 0x000fc60000000019 */
[----:B------:R-:W5:Y:S04]  /*0380*/  LDG.E R24, desc[UR16][R2.64+0x14] ;  /* 0x0000141002187981 */ /* 0x000f68000c1e1900 */
[----:B------:R-:W5:Y:S04]  /*0390*/  LDG.E R25, desc[UR16][R4.64+0x14] ;  /* 0x0000141004197981 */ /* 0x000f68000c1e1900 */
[----:B------:R-:W5:Y:S01]  /*03a0*/  LDG.E R21, desc[UR16][R2.64+0x18] ;  /* 0x0000181002157981 */ /* 0x000f62000c1e1900 */
[----:B------:R-:W-:-:S03]  /*03b0*/  FFMA R26, R12, R13, R27 ;  /* 0x0000000d0c1a7223 */ /* 0x000fc6000000001b */
[----:B------:R-:W5:Y:S04]  /*03c0*/  LDG.E R20, desc[UR16][R4.64+0x18] ;  /* 0x0000181004147981 */ /* 0x000f68000c1e1900 */
[----:B------:R0:W5:Y:S04]  /*03d0*/  LDG.E R12, desc[UR16][R2.64+0x1c] ;  /* 0x00001c10020c7981 */ /* 0x000168000c1e1900 */
[----:B------:R1:W5:Y:S01]  /*03e0*/  LDG.E R13, desc[UR16][R4.64+0x1c] ;  /* 0x00001c10040d7981 */ /* 0x000362000c1e1900 */
[----:B------:R-:W-:-:S04]  /*03f0*/  FFMA R7, R7, R6, R26 ;  /* 0x0000000607077223 */ /* 0x000fc8000000001a */
[----:B------:R-:W-:-:S04]  /*0400*/  FFMA R7, R10, R11, R7 ;  /* 0x0000000b0a077223 */ /* 0x000fc80000000007 */
[----:B------:R-:W-:Y:S01]  /*0410*/  FFMA R7, R8, R9, R7 ;  /* 0x0000000908077223 */ /* 0x000fe20000000007 */
[----:B------:R-:W-:-:S04]  /*0420*/  UIADD3 UR11, UPT, UPT, UR11, 0x10, URZ ;  /* 0x000000100b0b7890 */ /* 0x000fc8000fffe0ff */
[----:B------:R-:W-:Y:S01]  /*0430*/  UISETP.NE.AND UP1, UPT, UR11, URZ, UPT ;  /* 0x000000ff0b00728c */ /* 0x000fe2000bf25270 */
[----:B0-----:R-:W-:Y:S02]  /*0440*/  IADD3 R2, P0, PT, R2, 0x40, RZ ;  /* 0x0000004002027810 */ /* 0x001fe40007f1e0ff */
[----:B-1----:R-:W-:Y:S02]  /*0450*/  IADD3 R4, P1, PT, R4, 0x40, RZ ;  /* 0x0000004004047810 */ /* 0x002fe40007f3e0ff */
[----:B------:R-:W-:Y:S02]  /*0460*/  IADD3.X R3, PT, PT, RZ, R3, RZ, P0, !PT ;  /* 0x00000003ff037210 */ /* 0x000fe400007fe4ff */
[----:B------:R-:W-:Y:S01]  /*0470*/  IADD3.X R5, PT, PT, RZ, R5, RZ, P1, !PT ;  /* 0x00000005ff057210 */ /* 0x000fe20000ffe4ff */
[----:B--2---:R-:W-:-:S04]  /*0480*/  FFMA R7, R16, R17, R7 ;  /* 0x0000001110077223 */ /* 0x004fc80000000007 */
[----:B---3--:R-:W-:-:S04]  /*0490*/  FFMA R7, R14, R15, R7 ;  /* 0x0000000f0e077223 */ /* 0x008fc80000000007 */
[----:B----4-:R-:W-:-:S04]  /*04a0*/  FFMA R7, R18, R19, R7 ;  /* 0x0000001312077223 */ /* 0x010fc80000000007 */
[----:B-----5:R-:W-:-:S04]  /*04b0*/  FFMA R7, R22, R23, R7 ;  /* 0x0000001716077223 */ /* 0x020fc80000000007 */
[----:B------:R-:W-:-:S04]  /*04c0*/  FFMA R24, R24, R25, R7 ;  /* 0x0000001918187223 */ /* 0x000fc80000000007 */
[----:B------:R-:W-:-:S04]  /*04d0*/  FFMA R21, R21, R20, R24 ;  /* 0x0000001415157223 */ /* 0x000fc80000000018 */
[----:B------:R-:W-:Y:S01]  /*04e0*/  FFMA R14, R12, R13, R21 ;  /* 0x0000000d0c0e7223 */ /* 0x000fe20000000015 */
[----:B------:R-:W-:Y:S06]  /*04f0*/  BRA.U UP1, `(.L_x_2) ;  /* 0xfffffffd01247547 */ /* 0x000fec000b83ffff */
.L_x_1:
[----:B------:R-:W-:Y:S05]  /*0500*/  BRA.U !UP0, `(.L_x_0) ;  /* 0x0000000508387547 */ /* 0x000fea000b800000 */
[----:B------:R-:W-:Y:S02]  /*0510*/  UISETP.GE.U32.AND UP0, UPT, UR9, 0x8, UPT ;  /* 0x000000080900788c */ /* 0x000fe4000bf06070 */
[----:B------:R-:W-:-:S04]  /*0520*/  ULOP3.LUT UR5, UR8, 0x7, URZ, 0xc0, !UPT ;  /* 0x0000000708057892 */ /* 0x000fc8000f8ec0ff */
[----:B------:R-:W-:-:S03]  /*0530*/  UISETP.NE.AND UP1, UPT, UR5, URZ, UPT ;  /* 0x000000ff0500728c */ /* 0x000fc6000bf25270 */
[----:B------:R-:W-:Y:S08]  /*0540*/  BRA.U !UP0, `(.L_x_3) ;  /* 0x0000000108747547 */ /* 0x000ff0000b800000 */
[----:B------:R-:W0:Y:S08]  /*0550*/  LDC.64 R2, c[0x0][0x380] ;  /* 0x0000e000ff027b82 */ /* 0x000e300000000a00 */
[----:B------:R-:W1:Y:S01]  /*0560*/  LDC.64 R4, c[0x0][0x388] ;  /* 0x0000e200ff047b82 */ /* 0x000e620000000a00 */
[----:B0-----:R-:W-:-:S05]  /*0570*/  IMAD.WIDE.U32 R2, R0, 0x4, R2 ;  /* 0x0000000400027825 */ /* 0x001fca00078e0002 */
[----:B------:R-:W2:Y:S01]  /*0580*/  LDG.E R7, desc[UR16][R2.64] ;  /* 0x0000001002077981 */ /* 0x000ea2000c1e1900 */
[----:B-1----:R-:W-:-:S03]  /*0590*/  IMAD.WIDE.U32 R4, R0, 0x4, R4 ;  /* 0x0000000400047825 */ /* 0x002fc600078e0004 */
[----:B------:R-:W3:Y:S04]  /*05a0*/  LDG.E R9, desc[UR16][R2.64+0x4] ;  /* 0x0000041002097981 */ /* 0x000ee8000c1e1900 */
[----:B------:R-:W2:Y:S04]  /*05b0*/  LDG.E R6, desc[UR16][R4.64] ;  /* 0x0000001004067981 */ /* 0x000ea8000c1e1900 */
        /* <DEDUP_REMOVED lines=13> */
[----:B------:R-:W-:Y:S01]  /*0690*/  IADD3 R0, PT, PT, R0, 0x8, RZ ;  /* 0x0000000800007810 */ /* 0x000fe20007ffe0ff */
[----:B--2---:R-:W-:-:S04]  /*06a0*/  FFMA R6, R7, R6, R14 ;  /* 0x0000000607067223 */ /* 0x004fc8000000000e */
[----:B---3--:R-:W-:-:S04]  /*06b0*/  FFMA R6, R9, R8, R6 ;  /* 0x0000000809067223 */ /* 0x008fc80000000006 */
[----:B----4-:R-:W-:-:S04]  /*06c0*/  FFMA R6, R11, R10, R6 ;  /* 0x0000000a0b067223 */ /* 0x010fc80000000006 */
[----:B-----5:R-:W-:-:S04]  /*06d0*/  FFMA R6, R13, R12, R6 ;  /* 0x0000000c0d067223 */ /* 0x020fc80000000006 */
[----:B------:R-:W-:-:S04]  /*06e0*/  FFMA R6, R15, R16, R6 ;  /* 0x000000100f067223 */ /* 0x000fc80000000006 */
[----:B------:R-:W-:-:S04]  /*06f0*/  FFMA R6, R17, R18, R6 ;  /* 0x0000001211067223 */ /* 0x000fc80000000006 */
[----:B------:R-:W-:-:S04]  /*0700*/  FFMA R6, R19, R20, R6 ;  /* 0x0000001413067223 */ /* 0x000fc80000000006 */
[----:B------:R-:W-:-:S07]  /*0710*/  FFMA R14, R21, R22, R6 ;  /* 0x00000016150e7223 */ /* 0x000fce0000000006 */
.L_x_3:
        /* <DEDUP_REMOVED lines=16> */
[----:B------:R-:W5:Y:S01]  /*0820*/  LDG.E R12, desc[UR16][R4.64+0xc] ;  /* 0x00000c10040c7981 */ /* 0x000f62000c1e1900 */
[----:B------:R-:W-:Y:S01]  /*0830*/  IADD3 R0, PT, PT, R0, 0x4, RZ ;  /* 0x0000000400007810 */ /* 0x000fe20007ffe0ff */
[----:B--2---:R-:W-:-:S04]  /*0840*/  FFMA R6, R7, R6, R14 ;  /* 0x0000000607067223 */ /* 0x004fc8000000000e */
[----:B---3--:R-:W-:-:S04]  /*0850*/  FFMA R6, R9, R8, R6 ;  /* 0x0000000809067223 */ /* 0x008fc80000000006 */
[----:B----4-:R-:W-:-:S04]  /*0860*/  FFMA R6, R11, R10, R6 ;  /* 0x0000000a0b067223 */ /* 0x010fc80000000006 */
[----:B-----5:R-:W-:-:S07]  /*0870*/  FFMA R14, R13, R12, R6 ;  /* 0x0000000c0d0e7223 */ /* 0x020fce0000000006 */
.L_x_4:
[----:B------:R-:W-:Y:S05]  /*0880*/  BRA.U !UP1, `(.L_x_0) ;  /* 0x0000000109587547 */ /* 0x000fea000b800000 */
[----:B------:R-:W0:Y:S01]  /*0890*/  LDC.64 R2, c[0x0][0x388] ;  /* 0x0000e200ff027b82 */ /* 0x000e220000000a00 */
[----:B------:R-:W-:-:S07]  /*08a0*/  UIADD3 UR4, UPT, UPT, -UR4, URZ, URZ ;  /* 0x000000ff04047290 */ /* 0x000fce000fffe1ff */
[----:B------:R-:W1:Y:S01]  /*08b0*/  LDC.64 R4, c[0x0][0x380] ;  /* 0x0000e000ff047b82 */ /* 0x000e620000000a00 */
[----:B0-----:R-:W-:-:S03]  /*08c0*/  IMAD.WIDE.U32 R2, R0, 0x4, R2 ;  /* 0x0000000400027825 */ /* 0x001fc600078e0002 */
[----:B------:R-:W-:Y:S02]  /*08d0*/  MOV R6, R2 ;  /* 0x0000000200067202 */ /* 0x000fe40000000f00 */
[----:B------:R-:W-:Y:S01]  /*08e0*/  MOV R9, R3 ;  /* 0x0000000300097202 */ /* 0x000fe20000000f00 */
[----:B-1----:R-:W-:-:S03]  /*08f0*/  IMAD.WIDE.U32 R4, R0, 0x4, R4 ;  /* 0x0000000400047825 */ /* 0x002fc600078e0004 */
[----:B------:R-:W-:Y:S02]  /*0900*/  MOV R2, R4 ;  /* 0x0000000400027202 */ /* 0x000fe40000000f00 */
[----:B------:R-:W-:-:S07]  /*0910*/  MOV R7, R5 ;  /* 0x0000000500077202 */ /* 0x000fce0000000f00 */
.L_x_5:
[----:B------:R-:W-:Y:S02]  /*0920*/  MOV R3, R7 ;  /* 0x0000000700037202 */ /* 0x000fe40000000f00 */
[----:B------:R-:W-:Y:S02]  /*0930*/  MOV R4, R6 ;  /* 0x0000000600047202 */ /* 0x000fe40000000f00 */
[----:B------:R-:W-:Y:S02]  /*0940*/  MOV R5, R9 ;  /* 0x0000000900057202 */ /* 0x000fe40000000f00 */
[----:B------:R0:W2:Y:S04]  /*0950*/  LDG.E R3, desc[UR16][R2.64] ;  /* 0x0000001002037981 */ /* 0x0000a8000c1e1900 */
[----:B------:R-:W2:Y:S01]  /*0960*/  LDG.E R0, desc[UR16][R4.64] ;  /* 0x0000001004007981 */ /* 0x000ea2000c1e1900 */
[----:B------:R-:W-:Y:S01]  /*0970*/  UIADD3 UR4, UPT, UPT, UR4, 0x1, URZ ;  /* 0x0000000104047890 */ /* 0x000fe2000fffe0ff */
[----:B------:R-:W-:-:S03]  /*0980*/  IADD3 R6, P0, PT, R6, 0x4, RZ ;  /* 0x0000000406067810 */ /* 0x000fc60007f1e0ff */
[----:B------:R-:W-:Y:S01]  /*0990*/  UISETP.NE.AND UP0, UPT, UR4, URZ, UPT ;  /* 0x000000ff0400728c */ /* 0x000fe2000bf05270 */
[----:B0-----:R-:W-:Y:S02]  /*09a0*/  IADD3 R2, P1, PT, R2, 0x4, RZ ;  /* 0x0000000402027810 */ /* 0x001fe40007f3e0ff */
[----:B------:R-:W-:Y:S02]  /*09b0*/  IADD3.X R9, PT, PT, RZ, R9, RZ, P0, !PT ;  /* 0x00000009ff097210 */ /* 0x000fe400007fe4ff */
[----:B------:R-:W-:Y:S01]  /*09c0*/  IADD3.X R7, PT, PT, RZ, R7, RZ, P1, !PT ;  /* 0x00000007ff077210 */ /* 0x000fe20000ffe4ff */
[----:B--2---:R-:W-:-:S03]  /*09d0*/  FFMA R14, R3, R0, R14 ;  /* 0x00000000030e7223 */ /* 0x004fc6000000000e */
[----:B------:R-:W-:Y:S05]  /*09e0*/  BRA.U UP0, `(.L_x_5) ;  /* 0xfffffffd00cc7547 */ /* 0x000fea000b83ffff */
.L_x_0:
[----:B------:R-:W0:Y:S02]  /*09f0*/  LDC.64 R2, c[0x0][0x390] ;  /* 0x0000e400ff027b82 */ /* 0x000e240000000a00 */
[----:B0-----:R-:W-:Y:S01]  /*0a00*/  STG.E desc[UR16][R2.64], R14 ;  /* 0x0000000e02007986 */ /* 0x001fe2000c101910 */
[----:B------:R-:W-:Y:S05]  /*0a10*/  EXIT ;  /* 0x000000000000794d */ /* 0x000fea0003800000 */
.L_x_6:
[----:B------:R-:W-:-:S00]  /*0a20*/  BRA `(.L_x_6) ;  /* 0xfffffffc00fc7947 */ /* 0x000fc0000383ffff */
[----:B------:R-:W-:-:S00]  /*0a30*/  NOP ;  /* 0x0000000000007918 */ /* 0x000fc00000000000 */
        /* <DEDUP_REMOVED lines=12> */
.L_x_20:


//--------------------- .text._Z22calculateVectorLengthsPfS_S_S_i --------------------------
	.section	.text._Z22calculateVectorLengthsPfS_S_S_i,"ax",@progbits
	.align	128
        .global         _Z22calculateVectorLengthsPfS_S_S_i
        .type           _Z22calculateVectorLengthsPfS_S_S_i,@function
        .size           _Z22calculateVectorLengthsPfS_S_S_i,(.L_x_19 - _Z22calculateVectorLengthsPfS_S_S_i)
        .other          _Z22calculateVectorLengthsPfS_S_S_i,@"STO_CUDA_ENTRY STV_DEFAULT"
_Z22calculateVectorLengthsPfS_S_S_i:
.text._Z22calculateVectorLengthsPfS_S_S_i:
[----:B------:R-:W-:Y:S01]  /*0000*/  LDC R1, c[0x0][0x37c] ;  /* 0x0000df00ff017b82 */ /* 0x000fe20000000800 */
[----:B------:R-:W0:Y:S01]  /*0010*/  LDCU UR8, c[0x0][0x3a0] ;  /* 0x00007400ff0877ac */ /* 0x000e220008000800 */
[----:B------:R-:W-:Y:S01]  /*0020*/  HFMA2 R14, -RZ, RZ, 0, 0 ;  /* 0x00000000ff0e7431 */ /* 0x000fe200000001ff */
[----:B------:R-:W-:Y:S01]  /*0030*/  MOV R16, RZ ;  /* 0x000000ff00107202 */ /* 0x000fe20000000f00 */
[----:B------:R-:W1:Y:S01]  /*0040*/  LDCU.64 UR16, c[0x0][0x358] ;  /* 0x00006b00ff1077ac */ /* 0x000e620008000a00 */
[----:B0-----:R-:W-:-:S09]  /*0050*/  UISETP.GE.AND UP0, UPT, UR8, 0x1, UPT ;  /* 0x000000010800788c */ /* 0x001fd2000bf06270 */
[----:B-1----:R-:W-:Y:S05]  /*0060*/  BRA.U !UP0, `(.L_x_7) ;  /* 0x0000000908d87547 */ /* 0x002fea000b800000 */
[----:B------:R-:W-:Y:S01]  /*0070*/  UISETP.GE.U32.AND UP1, UPT, UR8, 0x10, UPT ;  /* 0x000000100800788c */ /* 0x000fe2000bf26070 */
[----:B------:R-:W-:Y:S01]  /*0080*/  MOV R16, RZ ;  /* 0x000000ff00107202 */ /* 0x000fe20000000f00 */
[----:B------:R-:W-:Y:S01]  /*0090*/  ULOP3.LUT UR9, UR8, 0xf, URZ, 0xc0, !UPT ;  /* 0x0000000f08097892 */ /* 0x000fe2000f8ec0ff */
[----:B------:R-:W-:Y:S02]  /*00a0*/  MOV R6, RZ ;  /* 0x000000ff00067202 */ /* 0x000fe40000000f00 */
[----:B------:R-:W-:Y:S01]  /*00b0*/  MOV R14, RZ ;  /* 0x000000ff000e7202 */ /* 0x000fe20000000f00 */
[----:B------:R-:W-:-:S03]  /*00c0*/  UISETP.NE.AND UP0, UPT, UR9, URZ, UPT ;  /* 0x000000ff0900728c */ /* 0x000fc6000bf05270 */
[----:B------:R-:W-:Y:S08]  /*00d0*/  BRA.U !UP1, `(.L_x_8) ;  /* 0x0000000509507547 */ /* 0x000ff0000b800000 */
[----:B------:R-:W0:Y:S01]  /*00e0*/  LDCU.128 UR12, c[0x0][0x380] ;  /* 0x00007000ff0c77ac */ /* 0x000e220008000c00 */
[----:B------:R-:W-:Y:S01]  /*00f0*/  HFMA2 R16, -RZ, RZ, 0, 0 ;  /* 0x00000000ff107431 */ /* 0x000fe200000001ff */
        /* <DEDUP_REMOVED lines=11> */
.L_x_9:
[----:B------:R-:W2:Y:S04]  /*01b0*/  LDG.E R15, desc[UR16][R2.64+-0x20] ;  /* 0xffffe010020f7981 */ /* 0x000ea8000c1e1900 */
[----:B------:R-:W3:Y:S04]  /*01c0*/  LDG.E R25, desc[UR16][R4.64+-0x20] ;  /* 0xffffe01004197981 */ /* 0x000ee8000c1e1900 */
        /* <DEDUP_REMOVED lines=16> */
[----:B------:R-:W2:Y:S01]  /*02d0*/  LDG.E R15, desc[UR16][R4.64] ;  /* 0x00000010040f7981 */ /* 0x000ea2000c1e1900 */
[----:B---3--:R-:W-:-:S03]  /*02e0*/  FFMA R25, R25, R25, R16 ;  /* 0x0000001919197223 */ /* 0x008fc60000000010 */
[----:B------:R-:W3:Y:S01]  /*02f0*/  LDG.E R14, desc[UR16][R2.64+0x4] ;  /* 0x00000410020e7981 */ /* 0x000ee2000c1e1900 */
[----:B----4-:R-:W-:-:S03]  /*0300*/  FFMA R24, R24, R24, R17 ;  /* 0x0000001818187223 */ /* 0x010fc60000000011 */
[----:B------:R-:W4:Y:S01]  /*0310*/  LDG.E R17, desc[UR16][R4.64+0x4] ;  /* 0x0000041004117981 */ /* 0x000f22000c1e1900 */
[----:B-----5:R-:W-:-:S03]  /*0320*/  FFMA R25, R18, R18, R25 ;  /* 0x0000001212197223 */ /* 0x020fc60000000019 */
[----:B------:R-:W5:Y:S01]  /*0330*/  LDG.E R16, desc[UR16][R2.64+0x8] ;  /* 0x0000081002107981 */ /* 0x000f62000c1e1900 */
[----:B------:R-:W-:-:S03]  /*0340*/  FFMA R24, R19, R19, R24 ;  /* 0x0000001313187223 */ /* 0x000fc60000000018 */
        /* <DEDUP_REMOVED lines=14> */
[----:B------:R-:W5:Y:S04]  /*0430*/  LDG.E R12, desc[UR16][R2.64+0x18] ;  /* 0x00001810020c7981 */ /* 0x000f68000c1e1900 */
[----:B------:R-:W5:Y:S01]  /*0440*/  LDG.E R10, desc[UR16][R4.64+0x18] ;  /* 0x00001810040a7981 */ /* 0x000f62000c1e1900 */
[----:B------:R-:W-:-:S03]  /*0450*/  FFMA R25, R9, R9, R24 ;  /* 0x0000000909197223 */ /* 0x000fc60000000018 */
[----:B------:R0:W5:Y:S04]  /*0460*/  LDG.E R24, desc[UR16][R2.64+0x1c] ;  /* 0x00001c1002187981 */ /* 0x000168000c1e1900 */
[----:B------:R1:W5:Y:S01]  /*0470*/  LDG.E R9, desc[UR16][R4.64+0x1c] ;  /* 0x00001c1004097981 */ /* 0x000362000c1e1900 */
[----:B------:R-:W-:Y:S01]  /*0480*/  FFMA R0, R0, R0, R27 ;  /* 0x0000000000007223 */ /* 0x000fe2000000001b */
[----:B------:R-:W-:Y:S01]  /*0490*/  FFMA R8, R8, R8, R25 ;  /* 0x0000000808087223 */ /* 0x000fe20000000019 */
[----:B------:R-:W-:Y:S02]  /*04a0*/  UIADD3 UR11, UPT, UPT, UR11, 0x10, URZ ;  /* 0x000000100b0b7890 */ /* 0x000fe4000fffe0ff */
[----:B------:R-:W-:Y:S01]  /*04b0*/  FFMA R0, R7, R7, R0 ;  /* 0x0000000707007223 */ /* 0x000fe20000000000 */
[----:B------:R-:W-:Y:S01]  /*04c0*/  FFMA R11, R11, R11, R8 ;  /* 0x0000000b0b0b7223 */ /* 0x000fe20000000008 */
[----:B------:R-:W-:Y:S01]  /*04d0*/  UISETP.NE.AND UP1, UPT, UR11, URZ, UPT ;  /* 0x000000ff0b00728c */ /* 0x000fe2000bf25270 */
[----:B0-----:R-:W-:-:S02]  /*04e0*/  IADD3 R2, P0, PT, R2, 0x40, RZ ;  /* 0x0000004002027810 */ /* 0x001fc40007f1e0ff */
[----:B-1----:R-:W-:Y:S02]  /*04f0*/  IADD3 R4, P1, PT, R4, 0x40, RZ ;  /* 0x0000004004047810 */ /* 0x002fe40007f3e0ff */
[----:B------:R-:W-:Y:S02]  /*0500*/  IADD3.X R3, PT, PT, RZ, R3, RZ, P0, !PT ;  /* 0x00000003ff037210 */ /* 0x000fe400007fe4ff */
[----:B------:R-:W-:Y:S01]  /*0510*/  IADD3.X R5, PT, PT, RZ, R5, RZ, P1, !PT ;  /* 0x00000005ff057210 */ /* 0x000fe20000ffe4ff */
[----:B--2---:R-:W-:Y:S01]  /*0520*/  FFMA R0, R15, R15, R0 ;  /* 0x0000000f0f007223 */ /* 0x004fe20000000000 */
[----:B---3--:R-:W-:-:S03]  /*0530*/  FFMA R11, R14, R14, R11 ;  /* 0x0000000e0e0b7223 */ /* 0x008fc6000000000b */
[----:B----4-:R-:W-:Y:S01]  /*0540*/  FFMA R0, R17, R17, R0 ;  /* 0x0000001111007223 */ /* 0x010fe20000000000 */
[----:B-----5:R-:W-:-:S03]  /*0550*/  FFMA R11, R16, R16, R11 ;  /* 0x00000010100b7223 */ /* 0x020fc6000000000b */
[----:B------:R-:W-:Y:S01]  /*0560*/  FFMA R0, R19, R19, R0 ;  /* 0x0000001313007223 */ /* 0x000fe20000000000 */
[----:B------:R-:W-:-:S03]  /*0570*/  FFMA R11, R18, R18, R11 ;  /* 0x00000012120b7223 */ /* 0x000fc6000000000b */
        /* <DEDUP_REMOVED lines=9> */
[----:B------:R-:W-:Y:S06]  /*0610*/  BRA.U UP1, `(.L_x_9) ;  /* 0xfffffff901e47547 */ /* 0x000fec000b83ffff */
.L_x_8:
        /* <DEDUP_REMOVED lines=27> */
[----:B---3--:R-:W-:Y:S01]  /*07d0*/  FFMA R14, R21, R21, R14 ;  /* 0x00000015150e7223 */ /* 0x008fe2000000000e */
[----:B----4-:R-:W-:-:S04]  /*07e0*/  FFMA R16, R19, R19, R16 ;  /* 0x0000001313107223 */ /* 0x010fc80000000010 */
[----:B-----5:R-:W-:Y:S01]  /*07f0*/  FFMA R16, R23, R23, R16 ;  /* 0x0000001717107223 */ /* 0x020fe20000000010 */
        /* <DEDUP_REMOVED lines=11> */
[----:B------:R-:W-:-:S07]  /*08b0*/  FFMA R16, R15, R15, R0 ;  /* 0x0000000f0f107223 */ /* 0x000fce0000000000 */
.L_x_10:
        /* <DEDUP_REMOVED lines=25> */
[----:B------:R-:W-:-:S07]  /*0a50*/  FFMA R16, R20, R20, R9 ;  /* 0x0000001414107223 */ /* 0x000fce0000000009 */
.L_x_11:
[----:B------:R-:W-:Y:S05]  /*0a60*/  BRA.U !UP1, `(.L_x_7) ;  /* 0x0000000109587547 */ /* 0x000fea000b800000 */
[----:B------:R-:W0:Y:S01]  /*0a70*/  LDC.64 R2, c[0x0][0x388] ;  /* 0x0000e200ff027b82 */ /* 0x000e220000000a00 */
[----:B------:R-:W-:-:S07]  /*0a80*/  UIADD3 UR4, UPT, UPT, -UR4, URZ, URZ ;  /* 0x000000ff04047290 */ /* 0x000fce000fffe1ff */
[----:B------:R-:W1:Y:S01]  /*0a90*/  LDC.64 R4, c[0x0][0x380] ;  /* 0x0000e000ff047b82 */ /* 0x000e620000000a00 */
[----:B0-----:R-:W-:-:S03]  /*0aa0*/  IMAD.WIDE.U32 R2, R6, 0x4, R2 ;  /* 0x0000000406027825 */ /* 0x001fc600078e0002 */
[----:B------:R-:W-:Y:S02]  /*0ab0*/  MOV R0, R2 ;  /* 0x0000000200007202 */ /* 0x000fe40000000f00 */
[----:B------:R-:W-:Y:S01]  /*0ac0*/  MOV R9, R3 ;  /* 0x0000000300097202 */ /* 0x000fe20000000f00 */
[----:B-1----:R-:W-:-:S07]  /*0ad0*/  IMAD.WIDE.U32 R6, R6, 0x4, R4 ;  /* 0x0000000406067825 */ /* 0x002fce00078e0004 */
.L_x_12:
[----:B------:R-:W-:Y:S02]  /*0ae0*/  MOV R3, R7 ;  /* 0x0000000700037202 */ /* 0x000fe40000000f00 */
[----:B------:R-:W-:Y:S02]  /*0af0*/  MOV R5, R9 ;  /* 0x0000000900057202 */ /* 0x000fe40000000f00 */
[----:B------:R-:W-:Y:S02]  /*0b00*/  MOV R2, R6 ;  /* 0x0000000600027202 */ /* 0x000fe40000000f00 */
[----:B------:R-:W-:-:S03]  /*0b10*/  MOV R4, R0 ;  /* 0x0000000000047202 */ /* 0x000fc60000000f00 */
[----:B------:R-:W2:Y:S04]  /*0b20*/  LDG.E R3, desc[UR16][R2.64] ;  /* 0x0000001002037981 */ /* 0x000ea8000c1e1900 */
[----:B------:R-:W3:Y:S01]  /*0b30*/  LDG.E R5, desc[UR16][R4.64] ;  /* 0x0000001004057981 */ /* 0x000ee2000c1e1900 */
[----:B------:R-:W-:Y:S01]  /*0b40*/  UIADD3 UR4, UPT, UPT, UR4, 0x1, URZ ;  /* 0x0000000104047890 */ /* 0x000fe2000fffe0ff */
[----:B------:R-:W-:Y:S02]  /*0b50*/  IADD3 R6, P1, PT, R6, 0x4, RZ ;  /* 0x0000000406067810 */ /* 0x000fe40007f3e0ff */
[----:B------:R-:W-:Y:S01]  /*0b60*/  IADD3 R0, P0, PT, R0, 0x4, RZ ;  /* 0x0000000400007810 */ /* 0x000fe20007f1e0ff */
[----:B------:R-:W-:Y:S01]  /*0b70*/  UISETP.NE.AND UP0, UPT, UR4, URZ, UPT ;  /* 0x000000ff0400728c */ /* 0x000fe2000bf05270 */
[----:B------:R-:W-:-:S02]  /*0b80*/  IADD3.X R7, PT, PT, RZ, R7, RZ, P1, !PT ;  /* 0x00000007ff077210 */ /* 0x000fc40000ffe4ff */
[----:B------:R-:W-:Y:S01]  /*0b90*/  IADD3.X R9, PT, PT, RZ, R9, RZ, P0, !PT ;  /* 0x00000009ff097210 */ /* 0x000fe200007fe4ff */
[----:B--2---:R-:W-:Y:S01]  /*0ba0*/  FFMA R14, R3, R3, R14 ;  /* 0x00000003030e7223 */ /* 0x004fe2000000000e */
[----:B---3--:R-:W-:-:S04]  /*0bb0*/  FFMA R16, R5, R5, R16 ;  /* 0x0000000505107223 */ /* 0x008fc80000000010 */
[----:B------:R-:W-:Y:S05]  /*0bc0*/  BRA.U UP0, `(.L_x_12) ;  /* 0xfffffffd00c47547 */ /* 0x000fea000b83ffff */
.L_x_7:
[----:B------:R-:W-:Y:S01]  /*0bd0*/  IADD3 R0, PT, PT, R14, -0xd000000, RZ ;  /* 0xf30000000e007810 */ /* 0x000fe20007ffe0ff */
[----:B------:R0:W1:Y:S03]  /*0be0*/  MUFU.RSQ R3, R14 ;  /* 0x0000000e00037308 */ /* 0x0000660000001400 */
[----:B------:R-:W-:-:S13]  /*0bf0*/  ISETP.GT.U32.AND P0, PT, R0, 0x727fffff, PT ;  /* 0x727fffff0000780c */ /* 0x000fda0003f04070 */
[----:B0-----:R-:W-:Y:S05]  /*0c00*/  @!P0 BRA `(.L_x_13) ;  /* 0x0000000000108947 */ /* 0x001fea0003800000 */
[----:B------:R-:W-:Y:S02]  /*0c10*/  MOV R0, R14 ;  /* 0x0000000e00007202 */ /* 0x000fe40000000f00 */
[----:B------:R-:W-:-:S07]  /*0c20*/  MOV R4, 0xc40 ;  /* 0x00000c4000047802 */ /* 0x000fce0000000f00 */
[----:B-1----:R-:W-:Y:S05]  /*0c30*/  CALL.REL.NOINC `($__internal_0_$__cuda_sm20_sqrt_rn_f32_slowpath) ;  /* 0x0000000000587944 */ /* 0x002fea0003c00000 */
[----:B------:R-:W-:Y:S05]  /*0c40*/  BRA `(.L_x_14) ;  /* 0x0000000000107947 */ /* 0x000fea0003800000 */
.L_x_13:
[C---:B-1----:R-:W-:Y:S01]  /*0c50*/  FMUL.FTZ R5, R3.reuse, R14 ;  /* 0x0000000e03057220 */ /* 0x042fe20000410000 */
[----:B------:R-:W-:-:S03]  /*0c60*/  FMUL.FTZ R0, R3, 0.5 ;  /* 0x3f00000003007820 */ /* 0x000fc60000410000 */
[----:B------:R-:W-:-:S04]  /*0c70*/  FFMA R14, -R5, R5, R14 ;  /* 0x00000005050e7223 */ /* 0x000fc8000000010e */
[----:B------:R-:W-:-:S07]  /*0c80*/  FFMA R5, R14, R0, R5 ;  /* 0x000000000e057223 */ /* 0x000fce0000000005 */
.L_x_14:
[----:B------:R-:W0:Y:S01]  /*0c90*/  LDC.64 R2, c[0x0][0x390] ;  /* 0x0000e400ff027b82 */ /* 0x000e220000000a00 */
[----:B------:R-:W-:Y:S01]  /*0ca0*/  IADD3 R0, PT, PT, R16, -0xd000000, RZ ;  /* 0xf300000010007810 */ /* 0x000fe20007ffe0ff */
[----:B------:R1:W2:Y:S03]  /*0cb0*/  MUFU.RSQ R7, R16 ;  /* 0x0000001000077308 */ /* 0x0002a60000001400 */
[----:B------:R-:W-:Y:S01]  /*0cc0*/  ISETP.GT.U32.AND P0, PT, R0, 0x727fffff, PT ;  /* 0x727fffff0000780c */ /* 0x000fe20003f04070 */
[----:B0-----:R1:W-:-:S12]  /*0cd0*/  STG.E desc[UR16][R2.64], R5 ;  /* 0x0000000502007986 */ /* 0x0013d8000c101910 */
[----:B--2---:R-:W-:Y:S05]  /*0ce0*/  @!P0 BRA `(.L_x_15) ;  /* 0x0000000000108947 */ /* 0x004fea0003800000 */
[----:B------:R-:W-:Y:S02]  /*0cf0*/  MOV R0, R16 ;  /* 0x0000001000007202 */ /* 0x000fe40000000f00 */
[----:B------:R-:W-:-:S07]  /*0d00*/  MOV R4, 0xd20 ;  /* 0x00000d2000047802 */ /* 0x000fce0000000f00 */
[----:B-1----:R-:W-:Y:S05]  /*0d10*/  CALL.REL.NOINC `($__internal_0_$__cuda_sm20_sqrt_rn_f32_slowpath) ;  /* 0x0000000000207944 */ /* 0x002fea0003c00000 */
[----:B------:R-:W-:Y:S05]  /*0d20*/  BRA `(.L_x_16) ;  /* 0x0000000000107947 */ /* 0x000fea0003800000 */
.L_x_15:
[C---:B-1----:R-:W-:Y:S01]  /*0d30*/  FMUL.FTZ R5, R7.reuse, R16 ;  /* 0x0000001007057220 */ /* 0x042fe20000410000 */
[----:B------:R-:W-:-:S03]  /*0d40*/  FMUL.FTZ R0, R7, 0.5 ;  /* 0x3f00000007007820 */ /* 0x000fc60000410000 */
[----:B------:R-:W-:-:S04]  /*0d50*/  FFMA R16, -R5, R5, R16 ;  /* 0x0000000505107223 */ /* 0x000fc80000000110 */
[----:B------:R-:W-:-:S07]  /*0d60*/  FFMA R5, R16, R0, R5 ;  /* 0x0000000010057223 */ /* 0x000fce0000000005 */
.L_x_16:
[----:B------:R-:W0:Y:S02]  /*0d70*/  LDC.64 R2, c[0x0][0x398] ;  /* 0x0000e600ff027b82 */ /* 0x000e240000000a00 */
[----:B0-----:R-:W-:Y:S01]  /*0d80*/  STG.E desc[UR16][R2.64], R5 ;  /* 0x0000000502007986 */ /* 0x001fe2000c101910 */
[----:B------:R-:W-:Y:S05]  /*0d90*/  EXIT ;  /* 0x000000000000794d */ /* 0x000fea0003800000 */
        .weak           $__internal_0_$__cuda_sm20_sqrt_rn_f32_slowpath
        .type           $__internal_0_$__cuda_sm20_sqrt_rn_f32_slowpath,@function
        .size           $__internal_0_$__cuda_sm20_sqrt_rn_f32_slowpath,(.L_x_19 - $__internal_0_$__cuda_sm20_sqrt_rn_f32_slowpath)
$__internal_0_$__cuda_sm20_sqrt_rn_f32_slowpath:
[----:B------:R-:W-:-:S13]  /*0da0*/  LOP3.LUT P0, RZ, R0, 0x7fffffff, RZ, 0xc0, !PT ;  /* 0x7fffffff00ff7812 */ /* 0x000fda000780c0ff */
[----:B------:R-:W-:Y:S01]  /*0db0*/  @!P0 MOV R2, R0 ;  /* 0x0000000000028202 */ /* 0x000fe20000000f00 */
[----:B------:R-:W-:Y:S06]  /*0dc0*/  @!P0 BRA `(.L_x_17) ;  /* 0x0000000000448947 */ /* 0x000fec0003800000 */
[----:B------:R-:W-:-:S13]  /*0dd0*/  FSETP.GEU.FTZ.AND P0, PT, R0, RZ, PT ;  /* 0x000000ff0000720b */ /* 0x000fda0003f1e000 */
[----:B------:R-:W-:Y:S01]  /*0de0*/  @!P0 MOV R2, 0x7fffffff ;  /* 0x7fffffff00028802 */ /* 0x000fe20000000f00 */
[----:B------:R-:W-:Y:S06]  /*0df0*/  @!P0 BRA `(.L_x_17) ;  /* 0x0000000000388947 */ /* 0x000fec0003800000 */
[----:B------:R-:W-:-:S13]  /*0e00*/  FSETP.GTU.FTZ.AND P0, PT, |R0|, +INF , PT ;  /* 0x7f8000000000780b */ /* 0x000fda0003f1c200 */
[----:B------:R-:W-:Y:S01]  /*0e10*/  @P0 FADD.FTZ R2, R0, 1 ;  /* 0x3f80000000020421 */ /* 0x000fe20000010000 */
[----:B------:R-:W-:Y:S06]  /*0e20*/  @P0 BRA `(.L_x_17) ;  /* 0x00000000002c0947 */ /* 0x000fec0003800000 */
[----:B------:R-:W-:-:S13]  /*0e30*/  FSETP.NEU.FTZ.AND P0, PT, |R0|, +INF , PT ;  /* 0x7f8000000000780b */ /* 0x000fda0003f1d200 */
[----:B------:R-:W-:Y:S01]  /*0e40*/  @!P0 MOV R2, R0 ;  /* 0x0000000000028202 */ /* 0x000fe20000000f00 */
[----:B------:R-:W-:Y:S06]  /*0e50*/  @!P0 BRA `(.L_x_17) ;  /* 0x0000000000208947 */ /* 0x000fec0003800000 */
[----:B------:R-:W-:-:S04]  /*0e60*/  FFMA R0, R0, 1.84467440737095516160e+19, RZ ;  /* 0x5f80000000007823 */ /* 0x000fc800000000ff */
[----:B------:R-:W0:Y:S02]  /*0e70*/  MUFU.RSQ R3, R0 ;  /* 0x0000000000037308 */ /* 0x000e240000001400 */
[----:B0-----:R-:W-:Y:S01]  /*0e80*/  FMUL.FTZ R5, R0, R3 ;  /* 0x0000000300057220 */ /* 0x001fe20000410000 */
[----:B------:R-:W-:-:S03]  /*0e90*/  FMUL.FTZ R3, R3, 0.5 ;  /* 0x3f00000003037820 */ /* 0x000fc60000410000 */
[----:B------:R-:W-:-:S04]  /*0ea0*/  FADD.FTZ R2, -R5, -RZ ;  /* 0x800000ff05027221 */ /* 0x000fc80000010100 */
[----:B------:R-:W-:-:S04]  /*0eb0*/  FFMA R2, R5, R2, R0 ;  /* 0x0000000205027223 */ /* 0x000fc80000000000 */
[----:B------:R-:W-:-:S04]  /*0ec0*/  FFMA R2, R2, R3, R5 ;  /* 0x0000000302027223 */ /* 0x000fc80000000005 */
[----:B------:R-:W-:-:S07]  /*0ed0*/  FMUL.FTZ R2, R2, 2.3283064365386962891e-10 ;  /* 0x2f80000002027820 */ /* 0x000fce0000410000 */
.L_x_17:
[----:B------:R-:W-:Y:S01]  /*0ee0*/  HFMA2 R3, -RZ, RZ, 0, 0 ;  /* 0x00000000ff037431 */ /* 0x000fe200000001ff */
[----:B------:R-:W-:Y:S02]  /*0ef0*/  MOV R5, R2 ;  /* 0x0000000200057202 */ /* 0x000fe40000000f00 */
[----:B------:R-:W-:-:S04]  /*0f00*/  MOV R2, R4 ;  /* 0x0000000400027202 */ /* 0x000fc80000000f00 */
[----:B------:R-:W-:Y:S05]  /*0f10*/  RET.REL.NODEC R2 `(_Z22calculateVectorLengthsPfS_S_S_i) ;  /* 0xfffffff002387950 */ /* 0x000fea0003c3ffff */
.L_x_18:
        /* <DEDUP_REMOVED lines=14> */
.L_x_19:


//--------------------- .nv.shared.reserved.0     --------------------------
	.section	.nv.shared.reserved.0,"aw",@nobits
	.weak		__nv_reservedSMEM_offset_0_alias
	.size		__nv_reservedSMEM_offset_0_alias, 0, 64
	.other		__nv_reservedSMEM_offset_0_alias,@"STO_CUDA_RESERVED_SHARED STV_DEFAULT"
__nv_reservedSMEM_offset_0_alias:
	.zero		0
	.zero		64


//--------------------- .nv.constant0._Z22calculateScalarProductPfS_S_i --------------------------
	.section	.nv.constant0._Z22calculateScalarProductPfS_S_i,"a",@progbits
	.sectionflags	@""
	.align	4
.nv.constant0._Z22calculateScalarProductPfS_S_i:
	.zero		924


//--------------------- .nv.constant0._Z22calculateVectorLengthsPfS_S_S_i --------------------------
	.section	.nv.constant0._Z22calculateVectorLengthsPfS_S_S_i,"a",@progbits
	.sectionflags	@""
	.align	4
.nv.constant0._Z22calculateVectorLengthsPfS_S_S_i:
	.zero		932


//--------------------- SYMBOLS --------------------------

	.type		.nv.reservedSmem.offset0,@object
	.size		.nv.reservedSmem.offset0,0x4
